//
// Generated by NVIDIA NVVM Compiler
//
// Compiler Build ID: CL-36424714
// Cuda compilation tools, release 13.0, V13.0.88
// Based on NVVM 20.0.0
//

.version 9.0
.target sm_100
.address_size 64

	// .globl	_Z6smem_1Pj
// _ZZ6smem_1PjE4smem has been demoted
// _ZZ6smem_2PjE4smem has been demoted
// _ZZ6smem_3PjE4smem has been demoted
// _ZZ6smem_4PjE4smem has been demoted
// _ZZ6smem_5PjE4smem has been demoted
// _ZZ6smem_6PjE4smem has been demoted
// _ZZ6smem_7PjE4smem has been demoted

.visible .entry _Z6smem_1Pj(
	.param .u64 .ptr .align 1 _Z6smem_1Pj_param_0
)
{
	.reg .b32 	%r<6>;
	.reg .b64 	%rd<5>;
	// demoted variable
	.shared .align 4 .b8 _ZZ6smem_1PjE4smem[512];
	ld.param.u64 	%rd1, [_Z6smem_1Pj_param_0];
	mov.u32 	%r1, %tid.x;
	shl.b32 	%r2, %r1, 2;
	mov.u32 	%r3, _ZZ6smem_1PjE4smem;
	add.s32 	%r4, %r3, %r2;
	st.shared.u32 	[%r4], %r1;
	st.shared.u32 	[%r4+128], %r1;
	st.shared.u32 	[%r4+256], %r1;
	st.shared.u32 	[%r4+384], %r1;
	cvta.to.global.u64 	%rd2, %rd1;
	bar.sync 	0;
	ld.shared.u32 	%r5, [%r4];
	mul.wide.u32 	%rd3, %r1, 4;
	add.s64 	%rd4, %rd2, %rd3;
	st.global.u32 	[%rd4], %r5;
	ret;

}
	// .globl	_Z6smem_2Pj
.visible .entry _Z6smem_2Pj(
	.param .u64 .ptr .align 1 _Z6smem_2Pj_param_0
)
{
	.reg .b32 	%r<6>;
	.reg .b64 	%rd<5>;
	// demoted variable
	.shared .align 4 .b8 _ZZ6smem_2PjE4smem[512];
	ld.param.u64 	%rd1, [_Z6smem_2Pj_param_0];
	mov.u32 	%r1, %tid.x;
	shl.b32 	%r2, %r1, 2;
	mov.u32 	%r3, _ZZ6smem_2PjE4smem;
	add.s32 	%r4, %r3, %r2;
	st.shared.u32 	[%r4], %r1;
	st.shared.u32 	[%r4+128], %r1;
	st.shared.u32 	[%r4+256], %r1;
	st.shared.u32 	[%r4+384], %r1;
	cvta.to.global.u64 	%rd2, %rd1;
	bar.sync 	0;
	ld.shared.u32 	%r5, [%r4+4];
	mul.wide.u32 	%rd3, %r1, 4;
	add.s64 	%rd4, %rd2, %rd3;
	st.global.u32 	[%rd4], %r5;
	ret;

}
	// .globl	_Z6smem_3Pj
.visible .entry _Z6smem_3Pj(
	.param .u64 .ptr .align 1 _Z6smem_3Pj_param_0
)
{
	.reg .b32 	%r<9>;
	.reg .b64 	%rd<5>;
	// demoted variable
	.shared .align 4 .b8 _ZZ6smem_3PjE4smem[512];
	ld.param.u64 	%rd1, [_Z6smem_3Pj_param_0];
	mov.u32 	%r1, %tid.x;
	shl.b32 	%r2, %r1, 2;
	mov.u32 	%r3, _ZZ6smem_3PjE4smem;
	add.s32 	%r4, %r3, %r2;
	st.shared.u32 	[%r4], %r1;
	st.shared.u32 	[%r4+128], %r1;
	st.shared.u32 	[%r4+256], %r1;
	st.shared.u32 	[%r4+384], %r1;
	cvta.to.global.u64 	%rd2, %rd1;
	bar.sync 	0;
	shl.b32 	%r5, %r1, 1;
	and.b32  	%r6, %r5, 2044;
	add.s32 	%r7, %r3, %r6;
	ld.shared.u32 	%r8, [%r7];
	mul.wide.u32 	%rd3, %r1, 4;
	add.s64 	%rd4, %rd2, %rd3;
	st.global.u32 	[%rd4], %r8;
	ret;

}
	// .globl	_Z6smem_4Pj
.visible .entry _Z6smem_4Pj(
	.param .u64 .ptr .align 1 _Z6smem_4Pj_param_0
)
{
	.reg .b32 	%r<7>;
	.reg .b64 	%rd<5>;
	// demoted variable
	.shared .align 4 .b8 _ZZ6smem_4PjE4smem[512];
	ld.param.u64 	%rd1, [_Z6smem_4Pj_param_0];
	mov.u32 	%r1, %tid.x;
	shl.b32 	%r2, %r1, 2;
	mov.u32 	%r3, _ZZ6smem_4PjE4smem;
	add.s32 	%r4, %r3, %r2;
	st.shared.u32 	[%r4], %r1;
	st.shared.u32 	[%r4+128], %r1;
	st.shared.u32 	[%r4+256], %r1;
	st.shared.u32 	[%r4+384], %r1;
	cvta.to.global.u64 	%rd2, %rd1;
	bar.sync 	0;
	add.s32 	%r5, %r4, %r2;
	ld.shared.u32 	%r6, [%r5];
	mul.wide.u32 	%rd3, %r1, 4;
	add.s64 	%rd4, %rd2, %rd3;
	st.global.u32 	[%rd4], %r6;
	ret;

}
	// .globl	_Z6smem_5Pj
.visible .entry _Z6smem_5Pj(
	.param .u64 .ptr .align 1 _Z6smem_5Pj_param_0
)
{
	.reg .b32 	%r<7>;
	.reg .b64 	%rd<5>;
	// demoted variable
	.shared .align 4 .b8 _ZZ6smem_5PjE4smem[512];
	ld.param.u64 	%rd1, [_Z6smem_5Pj_param_0];
	mov.u32 	%r1, %tid.x;
	shl.b32 	%r2, %r1, 2;
	mov.u32 	%r3, _ZZ6smem_5PjE4smem;
	add.s32 	%r4, %r3, %r2;
	st.shared.u32 	[%r4], %r1;
	st.shared.u32 	[%r4+128], %r1;
	st.shared.u32 	[%r4+256], %r1;
	st.shared.u32 	[%r4+384], %r1;
	cvta.to.global.u64 	%rd2, %rd1;
	bar.sync 	0;
	mad.lo.s32 	%r5, %r1, 12, %r4;
	ld.shared.u32 	%r6, [%r5];
	mul.wide.u32 	%rd3, %r1, 4;
	add.s64 	%rd4, %rd2, %rd3;
	st.global.u32 	[%rd4], %r6;
	ret;

}
	// .globl	_Z6smem_6Pj
.visible .entry _Z6smem_6Pj(
	.param .u64 .ptr .align 1 _Z6smem_6Pj_param_0
)
{
	.reg .pred 	%p<2>;
	.reg .b32 	%r<10>;
	.reg .b64 	%rd<5>;
	// demoted variable
	.shared .align 4 .b8 _ZZ6smem_6PjE4smem[512];
	ld.param.u64 	%rd1, [_Z6smem_6Pj_param_0];
	mov.u32 	%r1, %tid.x;
	shl.b32 	%r2, %r1, 2;
	mov.u32 	%r3, _ZZ6smem_6PjE4smem;
	add.s32 	%r4, %r3, %r2;
	st.shared.u32 	[%r4], %r1;
	add.s32 	%r5, %r1, 32;
	st.shared.u32 	[%r4+128], %r1;
	st.shared.u32 	[%r4+256], %r1;
	st.shared.u32 	[%r4+384], %r1;
	cvta.to.global.u64 	%rd2, %rd1;
	bar.sync 	0;
	setp.lt.u32 	%p1, %r1, 16;
	selp.b32 	%r6, %r1, %r5, %p1;
	shl.b32 	%r7, %r6, 2;
	add.s32 	%r8, %r3, %r7;
	ld.shared.u32 	%r9, [%r8];
	mul.wide.u32 	%rd3, %r1, 4;
	add.s64 	%rd4, %rd2, %rd3;
	st.global.u32 	[%rd4], %r9;
	ret;

}
	// .globl	_Z6smem_7Pj
.visible .entry _Z6smem_7Pj(
	.param .u64 .ptr .align 1 _Z6smem_7Pj_param_0
)
{
	.reg .pred 	%p<2>;
	.reg .b16 	%rs<2>;
	.reg .b32 	%r<10>;
	.reg .b64 	%rd<5>;
	// demoted variable
	.shared .align 4 .b8 _ZZ6smem_7PjE4smem[512];
	ld.param.u64 	%rd1, [_Z6smem_7Pj_param_0];
	mov.u32 	%r1, %tid.x;
	shl.b32 	%r2, %r1, 2;
	mov.u32 	%r3, _ZZ6smem_7PjE4smem;
	add.s32 	%r4, %r3, %r2;
	st.shared.u32 	[%r4], %r1;
	st.shared.u32 	[%r4+128], %r1;
	st.shared.u32 	[%r4+256], %r1;
	st.shared.u32 	[%r4+384], %r1;
	cvta.to.global.u64 	%rd2, %rd1;
	bar.sync 	0;
	setp.lt.u32 	%p1, %r1, 16;
	shl.b32 	%r5, %r1, 3;
	selp.u16 	%rs1, 1, 0, %p1;
	mul.wide.u16 	%r6, %rs1, 4;
	or.b32  	%r7, %r5, %r6;
	add.s32 	%r8, %r3, %r7;
	ld.shared.u32 	%r9, [%r8];
	mul.wide.u32 	%rd3, %r1, 4;
	add.s64 	%rd4, %rd2, %rd3;
	st.global.u32 	[%rd4], %r9;
	ret;

}


// ===== COMPILED SASS (sm_100) =====

	.target	sm_100

	.elftype	@"ET_EXEC"


//--------------------- .note.nv.tkinfo           --------------------------
	.section	.note.nv.tkinfo,"",@"SHT_NOTE"
	.sectionflags	@"SHF_NOTE_NV_TKINFO"
	.tkinfo
        /*0018*/ 	.word	0x00000002
        /*0030*/ 	.string	""
        /*0030*/ 	.string	"ptxas"
        /*0030*/ 	.string	"Cuda compilation tools, release 13.0, V13.0.88"
        /*0030*/ 	.string	"Build cuda_13.0.r13.0/compiler.36424714_0"
        /*0030*/ 	.string	"-arch sm_100 -m 64 "



//--------------------- .note.nv.cuinfo           --------------------------
	.section	.note.nv.cuinfo,"",@"SHT_NOTE"
	.sectionflags	@"SHF_NOTE_NV_CUINFO"
        /*0018*/ 	.short	0x0002
        /*001a*/ 	.short	0x0064
        /*001c*/ 	.short	0x0082
	.zero		2


//--------------------- .nv.info                  --------------------------
	.section	.nv.info,"",@"SHT_CUDA_INFO"
	.align	4


	//----- nvinfo : EIATTR_REGCOUNT
	.align		4
        /*0000*/ 	.byte	0x04, 0x2f
        /*0002*/ 	.short	(.L_1 - .L_0)
	.align		4
.L_0:
        /*0004*/ 	.word	index@(_Z6smem_1Pj)
        /*0008*/ 	.word	0x0000000a


	//----- nvinfo : EIATTR_FRAME_SIZE
	.align		4
.L_1:
        /*000c*/ 	.byte	0x04, 0x11
        /*000e*/ 	.short	(.L_3 - .L_2)
	.align		4
.L_2:
        /*0010*/ 	.word	index@(_Z6smem_1Pj)
        /*0014*/ 	.word	0x00000000


	//----- nvinfo : EIATTR_REGCOUNT
	.align		4
.L_3:
        /*0018*/ 	.byte	0x04, 0x2f
        /*001a*/ 	.short	(.L_5 - .L_4)
	.align		4
.L_4:
        /*001c*/ 	.word	index@(_Z6smem_2Pj)
        /*0020*/ 	.word	0x0000000a


	//----- nvinfo : EIATTR_FRAME_SIZE
	.align		4
.L_5:
        /*0024*/ 	.byte	0x04, 0x11
        /*0026*/ 	.short	(.L_7 - .L_6)
	.align		4
.L_6:
        /*0028*/ 	.word	index@(_Z6smem_2Pj)
        /*002c*/ 	.word	0x00000000


	//----- nvinfo : EIATTR_REGCOUNT
	.align		4
.L_7:
        /*0030*/ 	.byte	0x04, 0x2f
        /*0032*/ 	.short	(.L_9 - .L_8)
	.align		4
.L_8:
        /*0034*/ 	.word	index@(_Z6smem_3Pj)
        /*0038*/ 	.word	0x0000000a


	//----- nvinfo : EIATTR_FRAME_SIZE
	.align		4
.L_9:
        /*003c*/ 	.byte	0x04, 0x11
        /*003e*/ 	.short	(.L_11 - .L_10)
	.align		4
.L_10:
        /*0040*/ 	.word	index@(_Z6smem_3Pj)
        /*0044*/ 	.word	0x00000000


	//----- nvinfo : EIATTR_REGCOUNT
	.align		4
.L_11:
        /*0048*/ 	.byte	0x04, 0x2f
        /*004a*/ 	.short	(.L_13 - .L_12)
	.align		4
.L_12:
        /*004c*/ 	.word	index@(_Z6smem_4Pj)
        /*0050*/ 	.word	0x0000000a


	//----- nvinfo : EIATTR_FRAME_SIZE
	.align		4
.L_13:
        /*0054*/ 	.byte	0x04, 0x11
        /*0056*/ 	.short	(.L_15 - .L_14)
	.align		4
.L_14:
        /*0058*/ 	.word	index@(_Z6smem_4Pj)
        /*005c*/ 	.word	0x00000000


	//----- nvinfo : EIATTR_REGCOUNT
	.align		4
.L_15:
        /*0060*/ 	.byte	0x04, 0x2f
        /*0062*/ 	.short	(.L_17 - .L_16)
	.align		4
.L_16:
        /*0064*/ 	.word	index@(_Z6smem_5Pj)
        /*0068*/ 	.word	0x0000000a


	//----- nvinfo : EIATTR_FRAME_SIZE
	.align		4
.L_17:
        /*006c*/ 	.byte	0x04, 0x11
        /*006e*/ 	.short	(.L_19 - .L_18)
	.align		4
.L_18:
        /*0070*/ 	.word	index@(_Z6smem_5Pj)
        /*0074*/ 	.word	0x00000000


	//----- nvinfo : EIATTR_REGCOUNT
	.align		4
.L_19:
        /*0078*/ 	.byte	0x04, 0x2f
        /*007a*/ 	.short	(.L_21 - .L_20)
	.align		4
.L_20:
        /*007c*/ 	.word	index@(_Z6smem_6Pj)
        /*0080*/ 	.word	0x0000000a


	//----- nvinfo : EIATTR_FRAME_SIZE
	.align		4
.L_21:
        /*0084*/ 	.byte	0x04, 0x11
        /*0086*/ 	.short	(.L_23 - .L_22)
	.align		4
.L_22:
        /*0088*/ 	.word	index@(_Z6smem_6Pj)
        /*008c*/ 	.word	0x00000000


	//----- nvinfo : EIATTR_REGCOUNT
	.align		4
.L_23:
        /*0090*/ 	.byte	0x04, 0x2f
        /*0092*/ 	.short	(.L_25 - .L_24)
	.align		4
.L_24:
        /*0094*/ 	.word	index@(_Z6smem_7Pj)
        /*0098*/ 	.word	0x0000000a


	//----- nvinfo : EIATTR_FRAME_SIZE
	.align		4
.L_25:
        /*009c*/ 	.byte	0x04, 0x11
        /*009e*/ 	.short	(.L_27 - .L_26)
	.align		4
.L_26:
        /*00a0*/ 	.word	index@(_Z6smem_7Pj)
        /*00a4*/ 	.word	0x00000000


	//----- nvinfo : EIATTR_MIN_STACK_SIZE
	.align		4
.L_27:
        /*00a8*/ 	.byte	0x04, 0x12
        /*00aa*/ 	.short	(.L_29 - .L_28)
	.align		4
.L_28:
        /*00ac*/ 	.word	index@(_Z6smem_7Pj)
        /*00b0*/ 	.word	0x00000000


	//----- nvinfo : EIATTR_MIN_STACK_SIZE
	.align		4
.L_29:
        /*00b4*/ 	.byte	0x04, 0x12
        /*00b6*/ 	.short	(.L_31 - .L_30)
	.align		4
.L_30:
        /*00b8*/ 	.word	index@(_Z6smem_6Pj)
        /*00bc*/ 	.word	0x00000000


	//----- nvinfo : EIATTR_MIN_STACK_SIZE
	.align		4
.L_31:
        /*00c0*/ 	.byte	0x04, 0x12
        /*00c2*/ 	.short	(.L_33 - .L_32)
	.align		4
.L_32:
        /*00c4*/ 	.word	index@(_Z6smem_5Pj)
        /*00c8*/ 	.word	0x00000000


	//----- nvinfo : EIATTR_MIN_STACK_SIZE
	.align		4
.L_33:
        /*00cc*/ 	.byte	0x04, 0x12
        /*00ce*/ 	.short	(.L_35 - .L_34)
	.align		4
.L_34:
        /*00d0*/ 	.word	index@(_Z6smem_4Pj)
        /*00d4*/ 	.word	0x00000000


	//----- nvinfo : EIATTR_MIN_STACK_SIZE
	.align		4
.L_35:
        /*00d8*/ 	.byte	0x04, 0x12
        /*00da*/ 	.short	(.L_37 - .L_36)
	.align		4
.L_36:
        /*00dc*/ 	.word	index@(_Z6smem_3Pj)
        /*00e0*/ 	.word	0x00000000


	//----- nvinfo : EIATTR_MIN_STACK_SIZE
	.align		4
.L_37:
        /*00e4*/ 	.byte	0x04, 0x12
        /*00e6*/ 	.short	(.L_39 - .L_38)
	.align		4
.L_38:
        /*00e8*/ 	.word	index@(_Z6smem_2Pj)
        /*00ec*/ 	.word	0x00000000


	//----- nvinfo : EIATTR_MIN_STACK_SIZE
	.align		4
.L_39:
        /*00f0*/ 	.byte	0x04, 0x12
        /*00f2*/ 	.short	(.L_41 - .L_40)
	.align		4
.L_40:
        /*00f4*/ 	.word	index@(_Z6smem_1Pj)
        /*00f8*/ 	.word	0x00000000
.L_41:


//--------------------- .nv.compat                --------------------------
	.section	.nv.compat,"",@"SHT_CUDA_COMPAT_INFO"
	.align	4
        /*0000*/ 	.byte	0x02, 0x09, 0x00, 0x00, 0x02, 0x02, 0x01, 0x00, 0x02, 0x05, 0x05, 0x00, 0x03, 0x07, 0x01, 0x01
        /*0010*/ 	.byte	0x02, 0x03, 0x00, 0x00, 0x02, 0x06, 0x01, 0x00, 0x04, 0x0b, 0x08, 0x00, 0x09, 0x00, 0x00, 0x00
        /*0020*/ 	.byte	0x00, 0x00, 0x00, 0x00


//--------------------- .nv.info._Z6smem_7Pj      --------------------------
	.section	.nv.info._Z6smem_7Pj,"",@"SHT_CUDA_INFO"
	.sectionflags	@""
	.align	4


	//----- nvinfo : EIATTR_CUDA_API_VERSION
	.align		4
        /*0000*/ 	.byte	0x04, 0x37
        /*0002*/ 	.short	(.L_43 - .L_42)
.L_42:
        /*0004*/ 	.word	0x00000082


	//----- nvinfo : EIATTR_KPARAM_INFO
	.align		4
.L_43:
        /*0008*/ 	.byte	0x04, 0x17
        /*000a*/ 	.short	(.L_45 - .L_44)
.L_44:
        /*000c*/ 	.word	0x00000000
        /*0010*/ 	.short	0x0000
        /*0012*/ 	.short	0x0000
        /*0014*/ 	.byte	0x00, 0xf5, 0x21, 0x00


	//----- nvinfo : EIATTR_SPARSE_MMA_MASK
	.align		4
.L_45:
        /*0018*/ 	.byte	0x03, 0x50
        /*001a*/ 	.short	0x0000


	//----- nvinfo : EIATTR_MAXREG_COUNT
	.align		4
        /*001c*/ 	.byte	0x03, 0x1b
        /*001e*/ 	.short	0x00ff


	//----- nvinfo : EIATTR_NUM_BARRIERS
	.align		4
        /*0020*/ 	.byte	0x02, 0x4c
        /*0022*/ 	.byte	0x01
	.zero		1


	//----- nvinfo : EIATTR_MERCURY_ISA_VERSION
	.align		4
        /*0024*/ 	.byte	0x03, 0x5f
        /*0026*/ 	.short	0x0101


	//----- nvinfo : EIATTR_VRC_CTA_INIT_COUNT
	.align		4
        /*0028*/ 	.byte	0x02, 0x4a
	.zero		1
	.zero		1


	//----- nvinfo : EIATTR_EXIT_INSTR_OFFSETS
	.align		4
        /*002c*/ 	.byte	0x04, 0x1c
        /*002e*/ 	.short	(.L_47 - .L_46)


	//   ....[0]....
.L_46:
        /*0030*/ 	.word	0x00000130


	//----- nvinfo : EIATTR_CBANK_PARAM_SIZE
	.align		4
.L_47:
        /*0034*/ 	.byte	0x03, 0x19
        /*0036*/ 	.short	0x0008


	//----- nvinfo : EIATTR_PARAM_CBANK
	.align		4
        /*0038*/ 	.byte	0x04, 0x0a
        /*003a*/ 	.short	(.L_49 - .L_48)
	.align		4
.L_48:
        /*003c*/ 	.word	index@(.nv.constant0._Z6smem_7Pj)
        /*0040*/ 	.short	0x0380
        /*0042*/ 	.short	0x0008


	//----- nvinfo : EIATTR_SW_WAR
	.align		4
.L_49:
        /*0044*/ 	.byte	0x04, 0x36
        /*0046*/ 	.short	(.L_51 - .L_50)
.L_50:
        /*0048*/ 	.word	0x00000008
.L_51:


//--------------------- .nv.info._Z6smem_6Pj      --------------------------
	.section	.nv.info._Z6smem_6Pj,"",@"SHT_CUDA_INFO"
	.sectionflags	@""
	.align	4


	//----- nvinfo : EIATTR_CUDA_API_VERSION
	.align		4
        /*0000*/ 	.byte	0x04, 0x37
        /*0002*/ 	.short	(.L_53 - .L_52)
.L_52:
        /*0004*/ 	.word	0x00000082


	//----- nvinfo : EIATTR_KPARAM_INFO
	.align		4
.L_53:
        /*0008*/ 	.byte	0x04, 0x17
        /*000a*/ 	.short	(.L_55 - .L_54)
.L_54:
        /*000c*/ 	.word	0x00000000
        /*0010*/ 	.short	0x0000
        /*0012*/ 	.short	0x0000
        /*0014*/ 	.byte	0x00, 0xf5, 0x21, 0x00


	//----- nvinfo : EIATTR_SPARSE_MMA_MASK
	.align		4
.L_55:
        /*0018*/ 	.byte	0x03, 0x50
        /*001a*/ 	.short	0x0000


	//----- nvinfo : EIATTR_MAXREG_COUNT
	.align		4
        /*001c*/ 	.byte	0x03, 0x1b
        /*001e*/ 	.short	0x00ff


	//----- nvinfo : EIATTR_NUM_BARRIERS
	.align		4
        /*0020*/ 	.byte	0x02, 0x4c
        /*0022*/ 	.byte	0x01
	.zero		1


	//----- nvinfo : EIATTR_MERCURY_ISA_VERSION
	.align		4
        /*0024*/ 	.byte	0x03, 0x5f
        /*0026*/ 	.short	0x0101


	//----- nvinfo : EIATTR_VRC_CTA_INIT_COUNT
	.align		4
        /*0028*/ 	.byte	0x02, 0x4a
	.zero		1
	.zero		1


	//----- nvinfo : EIATTR_EXIT_INSTR_OFFSETS
	.align		4
        /*002c*/ 	.byte	0x04, 0x1c
        /*002e*/ 	.short	(.L_57 - .L_56)


	//   ....[0]....
.L_56:
        /*0030*/ 	.word	0x00000140


	//----- nvinfo : EIATTR_CBANK_PARAM_SIZE
	.align		4
.L_57:
        /*0034*/ 	.byte	0x03, 0x19
        /*0036*/ 	.short	0x0008


	//----- nvinfo : EIATTR_PARAM_CBANK
	.align		4
        /*0038*/ 	.byte	0x04, 0x0a
        /*003a*/ 	.short	(.L_59 - .L_58)
	.align		4
.L_58:
        /*003c*/ 	.word	index@(.nv.constant0._Z6smem_6Pj)
        /*0040*/ 	.short	0x0380
        /*0042*/ 	.short	0x0008


	//----- nvinfo : EIATTR_SW_WAR
	.align		4
.L_59:
        /*0044*/ 	.byte	0x04, 0x36
        /*0046*/ 	.short	(.L_61 - .L_60)
.L_60:
        /*0048*/ 	.word	0x00000008
.L_61:


//--------------------- .nv.info._Z6smem_5Pj      --------------------------
	.section	.nv.info._Z6smem_5Pj,"",@"SHT_CUDA_INFO"
	.sectionflags	@""
	.align	4


	//----- nvinfo : EIATTR_CUDA_API_VERSION
	.align		4
        /*0000*/ 	.byte	0x04, 0x37
        /*0002*/ 	.short	(.L_63 - .L_62)
.L_62:
        /*0004*/ 	.word	0x00000082


	//----- nvinfo : EIATTR_KPARAM_INFO
	.align		4
.L_63:
        /*0008*/ 	.byte	0x04, 0x17
        /*000a*/ 	.short	(.L_65 - .L_64)
.L_64:
        /*000c*/ 	.word	0x00000000
        /*0010*/ 	.short	0x0000
        /*0012*/ 	.short	0x0000
        /*0014*/ 	.byte	0x00, 0xf5, 0x21, 0x00


	//----- nvinfo : EIATTR_SPARSE_MMA_MASK
	.align		4
.L_65:
        /*0018*/ 	.byte	0x03, 0x50
        /*001a*/ 	.short	0x0000


	//----- nvinfo : EIATTR_MAXREG_COUNT
	.align		4
        /*001c*/ 	.byte	0x03, 0x1b
        /*001e*/ 	.short	0x00ff


	//----- nvinfo : EIATTR_NUM_BARRIERS
	.align		4
        /*0020*/ 	.byte	0x02, 0x4c
        /*0022*/ 	.byte	0x01
	.zero		1


	//----- nvinfo : EIATTR_MERCURY_ISA_VERSION
	.align		4
        /*0024*/ 	.byte	0x03, 0x5f
        /*0026*/ 	.short	0x0101


	//----- nvinfo : EIATTR_VRC_CTA_INIT_COUNT
	.align		4
        /*0028*/ 	.byte	0x02, 0x4a
	.zero		1
	.zero		1


	//----- nvinfo : EIATTR_EXIT_INSTR_OFFSETS
	.align		4
        /*002c*/ 	.byte	0x04, 0x1c
        /*002e*/ 	.short	(.L_67 - .L_66)


	//   ....[0]....
.L_66:
        /*0030*/ 	.word	0x00000110


	//----- nvinfo : EIATTR_CBANK_PARAM_SIZE
	.align		4
.L_67:
        /*0034*/ 	.byte	0x03, 0x19
        /*0036*/ 	.short	0x0008


	//----- nvinfo : EIATTR_PARAM_CBANK
	.align		4
        /*0038*/ 	.byte	0x04, 0x0a
        /*003a*/ 	.short	(.L_69 - .L_68)
	.align		4
.L_68:
        /*003c*/ 	.word	index@(.nv.constant0._Z6smem_5Pj)
        /*0040*/ 	.short	0x0380
        /*0042*/ 	.short	0x0008


	//----- nvinfo : EIATTR_SW_WAR
	.align		4
.L_69:
        /*0044*/ 	.byte	0x04, 0x36
        /*0046*/ 	.short	(.L_71 - .L_70)
.L_70:
        /*0048*/ 	.word	0x00000008
.L_71:


//--------------------- .nv.info._Z6smem_4Pj      --------------------------
	.section	.nv.info._Z6smem_4Pj,"",@"SHT_CUDA_INFO"
	.sectionflags	@""
	.align	4


	//----- nvinfo : EIATTR_CUDA_API_VERSION
	.align		4
        /*0000*/ 	.byte	0x04, 0x37
        /*0002*/ 	.short	(.L_73 - .L_72)
.L_72:
        /*0004*/ 	.word	0x00000082


	//----- nvinfo : EIATTR_KPARAM_INFO
	.align		4
.L_73:
        /*0008*/ 	.byte	0x04, 0x17
        /*000a*/ 	.short	(.L_75 - .L_74)
.L_74:
        /*000c*/ 	.word	0x00000000
        /*0010*/ 	.short	0x0000
        /*0012*/ 	.short	0x0000
        /*0014*/ 	.byte	0x00, 0xf5, 0x21, 0x00


	//----- nvinfo : EIATTR_SPARSE_MMA_MASK
	.align		4
.L_75:
        /*0018*/ 	.byte	0x03, 0x50
        /*001a*/ 	.short	0x0000


	//----- nvinfo : EIATTR_MAXREG_COUNT
	.align		4
        /*001c*/ 	.byte	0x03, 0x1b
        /*001e*/ 	.short	0x00ff


	//----- nvinfo : EIATTR_NUM_BARRIERS
	.align		4
        /*0020*/ 	.byte	0x02, 0x4c
        /*0022*/ 	.byte	0x01
	.zero		1


	//----- nvinfo : EIATTR_MERCURY_ISA_VERSION
	.align		4
        /*0024*/ 	.byte	0x03, 0x5f
        /*0026*/ 	.short	0x0101


	//----- nvinfo : EIATTR_VRC_CTA_INIT_COUNT
	.align		4
        /*0028*/ 	.byte	0x02, 0x4a
	.zero		1
	.zero		1


	//----- nvinfo : EIATTR_EXIT_INSTR_OFFSETS
	.align		4
        /*002c*/ 	.byte	0x04, 0x1c
        /*002e*/ 	.short	(.L_77 - .L_76)


	//   ....[0]....
.L_76:
        /*0030*/ 	.word	0x00000110


	//----- nvinfo : EIATTR_CBANK_PARAM_SIZE
	.align		4
.L_77:
        /*0034*/ 	.byte	0x03, 0x19
        /*0036*/ 	.short	0x0008


	//----- nvinfo : EIATTR_PARAM_CBANK
	.align		4
        /*0038*/ 	.byte	0x04, 0x0a
        /*003a*/ 	.short	(.L_79 - .L_78)
	.align		4
.L_78:
        /*003c*/ 	.word	index@(.nv.constant0._Z6smem_4Pj)
        /*0040*/ 	.short	0x0380
        /*0042*/ 	.short	0x0008


	//----- nvinfo : EIATTR_SW_WAR
	.align		4
.L_79:
        /*0044*/ 	.byte	0x04, 0x36
        /*0046*/ 	.short	(.L_81 - .L_80)
.L_80:
        /*0048*/ 	.word	0x00000008
.L_81:


//--------------------- .nv.info._Z6smem_3Pj      --------------------------
	.section	.nv.info._Z6smem_3Pj,"",@"SHT_CUDA_INFO"
	.sectionflags	@""
	.align	4


	//----- nvinfo : EIATTR_CUDA_API_VERSION
	.align		4
        /*0000*/ 	.byte	0x04, 0x37
        /*0002*/ 	.short	(.L_83 - .L_82)
.L_82:
        /*0004*/ 	.word	0x00000082


	//----- nvinfo : EIATTR_KPARAM_INFO
	.align		4
.L_83:
        /*0008*/ 	.byte	0x04, 0x17
        /*000a*/ 	.short	(.L_85 - .L_84)
.L_84:
        /*000c*/ 	.word	0x00000000
        /*0010*/ 	.short	0x0000
        /*0012*/ 	.short	0x0000
        /*0014*/ 	.byte	0x00, 0xf5, 0x21, 0x00


	//----- nvinfo : EIATTR_SPARSE_MMA_MASK
	.align		4
.L_85:
        /*0018*/ 	.byte	0x03, 0x50
        /*001a*/ 	.short	0x0000


	//----- nvinfo : EIATTR_MAXREG_COUNT
	.align		4
        /*001c*/ 	.byte	0x03, 0x1b
        /*001e*/ 	.short	0x00ff


	//----- nvinfo : EIATTR_NUM_BARRIERS
	.align		4
        /*0020*/ 	.byte	0x02, 0x4c
        /*0022*/ 	.byte	0x01
	.zero		1


	//----- nvinfo : EIATTR_MERCURY_ISA_VERSION
	.align		4
        /*0024*/ 	.byte	0x03, 0x5f
        /*0026*/ 	.short	0x0101


	//----- nvinfo : EIATTR_VRC_CTA_INIT_COUNT
	.align		4
        /*0028*/ 	.byte	0x02, 0x4a
	.zero		1
	.zero		1


	//----- nvinfo : EIATTR_EXIT_INSTR_OFFSETS
	.align		4
        /*002c*/ 	.byte	0x04, 0x1c
        /*002e*/ 	.short	(.L_87 - .L_86)


	//   ....[0]....
.L_86:
        /*0030*/ 	.word	0x00000120


	//----- nvinfo : EIATTR_CBANK_PARAM_SIZE
	.align		4
.L_87:
        /*0034*/ 	.byte	0x03, 0x19
        /*0036*/ 	.short	0x0008


	//----- nvinfo : EIATTR_PARAM_CBANK
	.align		4
        /*0038*/ 	.byte	0x04, 0x0a
        /*003a*/ 	.short	(.L_89 - .L_88)
	.align		4
.L_88:
        /*003c*/ 	.word	index@(.nv.constant0._Z6smem_3Pj)
        /*0040*/ 	.short	0x0380
        /*0042*/ 	.short	0x0008


	//----- nvinfo : EIATTR_SW_WAR
	.align		4
.L_89:
        /*0044*/ 	.byte	0x04, 0x36
        /*0046*/ 	.short	(.L_91 - .L_90)
.L_90:
        /*0048*/ 	.word	0x00000008
.L_91:


//--------------------- .nv.info._Z6smem_2Pj      --------------------------
	.section	.nv.info._Z6smem_2Pj,"",@"SHT_CUDA_INFO"
	.sectionflags	@""
	.align	4


	//----- nvinfo : EIATTR_CUDA_API_VERSION
	.align		4
        /*0000*/ 	.byte	0x04, 0x37
        /*0002*/ 	.short	(.L_93 - .L_92)
.L_92:
        /*0004*/ 	.word	0x00000082


	//----- nvinfo : EIATTR_KPARAM_INFO
	.align		4
.L_93:
        /*0008*/ 	.byte	0x04, 0x17
        /*000a*/ 	.short	(.L_95 - .L_94)
.L_94:
        /*000c*/ 	.word	0x00000000
        /*0010*/ 	.short	0x0000
        /*0012*/ 	.short	0x0000
        /*0014*/ 	.byte	0x00, 0xf5, 0x21, 0x00


	//----- nvinfo : EIATTR_SPARSE_MMA_MASK
	.align		4
.L_95:
        /*0018*/ 	.byte	0x03, 0x50
        /*001a*/ 	.short	0x0000


	//----- nvinfo : EIATTR_MAXREG_COUNT
	.align		4
        /*001c*/ 	.byte	0x03, 0x1b
        /*001e*/ 	.short	0x00ff


	//----- nvinfo : EIATTR_NUM_BARRIERS
	.align		4
        /*0020*/ 	.byte	0x02, 0x4c
        /*0022*/ 	.byte	0x01
	.zero		1


	//----- nvinfo : EIATTR_MERCURY_ISA_VERSION
	.align		4
        /*0024*/ 	.byte	0x03, 0x5f
        /*0026*/ 	.short	0x0101


	//----- nvinfo : EIATTR_VRC_CTA_INIT_COUNT
	.align		4
        /*0028*/ 	.byte	0x02, 0x4a
	.zero		1
	.zero		1


	//----- nvinfo : EIATTR_EXIT_INSTR_OFFSETS
	.align		4
        /*002c*/ 	.byte	0x04, 0x1c
        /*002e*/ 	.short	(.L_97 - .L_96)


	//   ....[0]....
.L_96:
        /*0030*/ 	.word	0x00000100


	//----- nvinfo : EIATTR_CBANK_PARAM_SIZE
	.align		4
.L_97:
        /*0034*/ 	.byte	0x03, 0x19
        /*0036*/ 	.short	0x0008


	//----- nvinfo : EIATTR_PARAM_CBANK
	.align		4
        /*0038*/ 	.byte	0x04, 0x0a
        /*003a*/ 	.short	(.L_99 - .L_98)
	.align		4
.L_98:
        /*003c*/ 	.word	index@(.nv.constant0._Z6smem_2Pj)
        /*0040*/ 	.short	0x0380
        /*0042*/ 	.short	0x0008


	//----- nvinfo : EIATTR_SW_WAR
	.align		4
.L_99:
        /*0044*/ 	.byte	0x04, 0x36
        /*0046*/ 	.short	(.L_101 - .L_100)
.L_100:
        /*0048*/ 	.word	0x00000008
.L_101:


//--------------------- .nv.info._Z6smem_1Pj      --------------------------
	.section	.nv.info._Z6smem_1Pj,"",@"SHT_CUDA_INFO"
	.sectionflags	@""
	.align	4


	//----- nvinfo : EIATTR_CUDA_API_VERSION
	.align		4
        /*0000*/ 	.byte	0x04, 0x37
        /*0002*/ 	.short	(.L_103 - .L_102)
.L_102:
        /*0004*/ 	.word	0x00000082


	//----- nvinfo : EIATTR_KPARAM_INFO
	.align		4
.L_103:
        /*0008*/ 	.byte	0x04, 0x17
        /*000a*/ 	.short	(.L_105 - .L_104)
.L_104:
        /*000c*/ 	.word	0x00000000
        /*0010*/ 	.short	0x0000
        /*0012*/ 	.short	0x0000
        /*0014*/ 	.byte	0x00, 0xf5, 0x21, 0x00


	//----- nvinfo : EIATTR_SPARSE_MMA_MASK
	.align		4
.L_105:
        /*0018*/ 	.byte	0x03, 0x50
        /*001a*/ 	.short	0x0000


	//----- nvinfo : EIATTR_MAXREG_COUNT
	.align		4
        /*001c*/ 	.byte	0x03, 0x1b
        /*001e*/ 	.short	0x00ff


	//----- nvinfo : EIATTR_NUM_BARRIERS
	.align		4
        /*0020*/ 	.byte	0x02, 0x4c
        /*0022*/ 	.byte	0x01
	.zero		1


	//----- nvinfo : EIATTR_MERCURY_ISA_VERSION
	.align		4
        /*0024*/ 	.byte	0x03, 0x5f
        /*0026*/ 	.short	0x0101


	//----- nvinfo : EIATTR_VRC_CTA_INIT_COUNT
	.align		4
        /*0028*/ 	.byte	0x02, 0x4a
	.zero		1
	.zero		1


	//----- nvinfo : EIATTR_EXIT_INSTR_OFFSETS
	.align		4
        /*002c*/ 	.byte	0x04, 0x1c
        /*002e*/ 	.short	(.L_107 - .L_106)


	//   ....[0]....
.L_106:
        /*0030*/ 	.word	0x00000100


	//----- nvinfo : EIATTR_CBANK_PARAM_SIZE
	.align		4
.L_107:
        /*0034*/ 	.byte	0x03, 0x19
        /*0036*/ 	.short	0x0008


	//----- nvinfo : EIATTR_PARAM_CBANK
	.align		4
        /*0038*/ 	.byte	0x04, 0x0a
        /*003a*/ 	.short	(.L_109 - .L_108)
	.align		4
.L_108:
        /*003c*/ 	.word	index@(.nv.constant0._Z6smem_1Pj)
        /*0040*/ 	.short	0x0380
        /*0042*/ 	.short	0x0008


	//----- nvinfo : EIATTR_SW_WAR
	.align		4
.L_109:
        /*0044*/ 	.byte	0x04, 0x36
        /*0046*/ 	.short	(.L_111 - .L_110)
.L_110:
        /*0048*/ 	.word	0x00000008
.L_111:


//--------------------- .nv.callgraph             --------------------------
	.section	.nv.callgraph,"",@"SHT_CUDA_CALLGRAPH"
	.align	4
	.sectionentsize	8
	.align		4
        /*0000*/ 	.word	0x00000000
	.align		4
        /*0004*/ 	.word	0xffffffff
	.align		4
        /*0008*/ 	.word	0x00000000
	.align		4
        /*000c*/ 	.word	0xfffffffe
	.align		4
        /*0010*/ 	.word	0x00000000
	.align		4
        /*0014*/ 	.word	0xfffffffd
	.align		4
        /*0018*/ 	.word	0x00000000
	.align		4
        /*001c*/ 	.word	0xfffffffc


//--------------------- .text._Z6smem_7Pj         --------------------------
	.section	.text._Z6smem_7Pj,"ax",@progbits
	.align	128
        .global         _Z6smem_7Pj
        .type           _Z6smem_7Pj,@function
        .size           _Z6smem_7Pj,(.L_x_7 - _Z6smem_7Pj)
        .other          _Z6smem_7Pj,@"STO_CUDA_ENTRY STV_DEFAULT"
_Z6smem_7Pj:
.text._Z6smem_7Pj:
[----:B------:R-:W-:Y:S01]  /*0000*/  LDC R1, c[0x0][0x37c] ;  /* 0x0000df00ff017b82 */ /* 0x000fe20000000800 */
[----:B------:R-:W0:Y:S07]  /*0010*/  S2R R7, SR_TID.X ;  /* 0x0000000000077919 */ /* 0x000e2e0000002100 */
[----:B------:R-:W1:Y:S01]  /*0020*/  S2UR UR5, SR_CgaCtaId ;  /* 0x00000000000579c3 */ /* 0x000e620000008800 */
[----:B------:R-:W-:Y:S02]  /*0030*/  UMOV UR4, 0x400 ;  /* 0x0000040000047882 */ /* 0x000fe40000000000 */
[----:B-1----:R-:W-:-:S06]  /*0040*/  ULEA UR4, UR5, UR4, 0x18 ;  /* 0x0000000405047291 */ /* 0x002fcc000f8ec0ff */
[C---:B0-----:R-:W-:Y:S02]  /*0050*/  LEA R0, R7.reuse, UR4, 0x2 ;  /* 0x0000000407007c11 */ /* 0x041fe4000f8e10ff */
[----:B------:R-:W-:-:S03]  /*0060*/  ISETP.GE.U32.AND P0, PT, R7, 0x10, PT ;  /* 0x000000100700780c */ /* 0x000fc60003f06070 */
[----:B------:R-:W-:Y:S01]  /*0070*/  STS [R0], R7 ;  /* 0x0000000700007388 */ /* 0x000fe20000000800 */
[----:B------:R-:W-:-:S03]  /*0080*/  SEL R2, RZ, 0x4, P0 ;  /* 0x00000004ff027807 */ /* 0x000fc60000000000 */
[----:B------:R-:W-:Y:S02]  /*0090*/  STS [R0+0x80], R7 ;  /* 0x0000800700007388 */ /* 0x000fe40000000800 */
[C---:B------:R-:W-:Y:S02]  /*00a0*/  IMAD R4, R7.reuse, 0x8, R2 ;  /* 0x0000000807047824 */ /* 0x040fe400078e0202 */
[----:B------:R-:W-:Y:S01]  /*00b0*/  STS [R0+0x100], R7 ;  /* 0x0001000700007388 */ /* 0x000fe20000000800 */
[----:B------:R-:W0:Y:S03]  /*00c0*/  LDC.64 R2, c[0x0][0x380] ;  /* 0x0000e000ff027b82 */ /* 0x000e260000000a00 */
[----:B------:R-:W-:Y:S05]  /*00d0*/  STS [R0+0x180], R7 ;  /* 0x0001800700007388 */ /* 0x000fea0000000800 */
[----:B------:R-:W-:Y:S01]  /*00e0*/  BAR.SYNC.DEFER_BLOCKING 0x0 ;  /* 0x0000000000007b1d */ /* 0x000fe20000010000 */
[----:B0-----:R-:W-:-:S05]  /*00f0*/  IMAD.WIDE.U32 R2, R7, 0x4, R2 ;  /* 0x0000000407027825 */ /* 0x001fca00078e0002 */
[----:B------:R-:W0:Y:S01]  /*0100*/  LDS R5, [R4+UR4] ;  /* 0x0000000404057984 */ /* 0x000e220008000800 */
[----:B------:R-:W0:Y:S03]  /*0110*/  LDCU.64 UR4, c[0x0][0x358] ;  /* 0x00006b00ff0477ac */ /* 0x000e260008000a00 */
[----:B0-----:R-:W-:Y:S01]  /*0120*/  STG.E desc[UR4][R2.64], R5 ;  /* 0x0000000502007986 */ /* 0x001fe2000c101904 */
[----:B------:R-:W-:Y:S05]  /*0130*/  EXIT ;  /* 0x000000000000794d */ /* 0x000fea0003800000 */
.L_x_0:
[----:B------:R-:W-:-:S00]  /*0140*/  BRA `(.L_x_0) ;  /* 0xfffffffc00fc7947 */ /* 0x000fc0000383ffff */
[----:B------:R-:W-:-:S00]  /*0150*/  NOP ;  /* 0x0000000000007918 */ /* 0x000fc00000000000 */
        /* <DEDUP_REMOVED lines=10> */
.L_x_7:


//--------------------- .text._Z6smem_6Pj         --------------------------
	.section	.text._Z6smem_6Pj,"ax",@progbits
	.align	128
        .global         _Z6smem_6Pj
        .type           _Z6smem_6Pj,@function
        .size           _Z6smem_6Pj,(.L_x_8 - _Z6smem_6Pj)
        .other          _Z6smem_6Pj,@"STO_CUDA_ENTRY STV_DEFAULT"
_Z6smem_6Pj:
.text._Z6smem_6Pj:
[----:B------:R-:W-:Y:S01]  /*0000*/  LDC R1, c[0x0][0x37c] ;  /* 0x0000df00ff017b82 */ /* 0x000fe20000000800 */
[----:B------:R-:W0:Y:S07]  /*0010*/  S2R R7, SR_TID.X ;  /* 0x0000000000077919 */ /* 0x000e2e0000002100 */
[----:B------:R-:W1:Y:S01]  /*0020*/  S2UR UR5, SR_CgaCtaId ;  /* 0x00000000000579c3 */ /* 0x000e620000008800 */
[----:B------:R-:W-:Y:S02]  /*0030*/  UMOV UR4, 0x400 ;  /* 0x0000040000047882 */ /* 0x000fe40000000000 */
[----:B-1----:R-:W-:-:S06]  /*0040*/  ULEA UR4, UR5, UR4, 0x18 ;  /* 0x0000000405047291 */ /* 0x002fcc000f8ec0ff */
[C---:B0-----:R-:W-:Y:S01]  /*0050*/  LEA R0, R7.reuse, UR4, 0x2 ;  /* 0x0000000407007c11 */ /* 0x041fe2000f8e10ff */
[C---:B------:R-:W-:Y:S01]  /*0060*/  VIADD R2, R7.reuse, 0x20 ;  /* 0x0000002007027836 */ /* 0x040fe20000000000 */
[----:B------:R-:W-:-:S03]  /*0070*/  ISETP.GE.U32.AND P0, PT, R7, 0x10, PT ;  /* 0x000000100700780c */ /* 0x000fc60003f06070 */
[----:B------:R-:W-:Y:S01]  /*0080*/  STS [R0], R7 ;  /* 0x0000000700007388 */ /* 0x000fe20000000800 */
[----:B------:R-:W-:-:S03]  /*0090*/  SEL R2, R7, R2, !P0 ;  /* 0x0000000207027207 */ /* 0x000fc60004000000 */
[----:B------:R-:W-:Y:S01]  /*00a0*/  STS [R0+0x80], R7 ;  /* 0x0000800700007388 */ /* 0x000fe20000000800 */
[----:B------:R-:W-:Y:S01]  /*00b0*/  LEA R4, R2, UR4, 0x2 ;  /* 0x0000000402047c11 */ /* 0x000fe2000f8e10ff */
[----:B------:R-:W0:Y:S01]  /*00c0*/  LDCU.64 UR4, c[0x0][0x358] ;  /* 0x00006b00ff0477ac */ /* 0x000e220008000a00 */
[----:B------:R-:W1:Y:S01]  /*00d0*/  LDC.64 R2, c[0x0][0x380] ;  /* 0x0000e000ff027b82 */ /* 0x000e620000000a00 */
[----:B------:R-:W-:Y:S04]  /*00e0*/  STS [R0+0x100], R7 ;  /* 0x0001000700007388 */ /* 0x000fe80000000800 */
[----:B------:R-:W-:Y:S03]  /*00f0*/  STS [R0+0x180], R7 ;  /* 0x0001800700007388 */ /* 0x000fe60000000800 */
[----:B------:R-:W-:Y:S01]  /*0100*/  BAR.SYNC.DEFER_BLOCKING 0x0 ;  /* 0x0000000000007b1d */ /* 0x000fe20000010000 */
[----:B-1----:R-:W-:-:S05]  /*0110*/  IMAD.WIDE.U32 R2, R7, 0x4, R2 ;  /* 0x0000000407027825 */ /* 0x002fca00078e0002 */
[----:B------:R-:W0:Y:S04]  /*0120*/  LDS R5, [R4] ;  /* 0x0000000004057984 */ /* 0x000e280000000800 */
[----:B0-----:R-:W-:Y:S01]  /*0130*/  STG.E desc[UR4][R2.64], R5 ;  /* 0x0000000502007986 */ /* 0x001fe2000c101904 */
[----:B------:R-:W-:Y:S05]  /*0140*/  EXIT ;  /* 0x000000000000794d */ /* 0x000fea0003800000 */
.L_x_1:
        /* <DEDUP_REMOVED lines=11> */
.L_x_8:


//--------------------- .text._Z6smem_5Pj         --------------------------
	.section	.text._Z6smem_5Pj,"ax",@progbits
	.align	128
        .global         _Z6smem_5Pj
        .type           _Z6smem_5Pj,@function
        .size           _Z6smem_5Pj,(.L_x_9 - _Z6smem_5Pj)
        .other          _Z6smem_5Pj,@"STO_CUDA_ENTRY STV_DEFAULT"
_Z6smem_5Pj:
.text._Z6smem_5Pj:
[----:B------:R-:W-:Y:S01]  /*0000*/  LDC R1, c[0x0][0x37c] ;  /* 0x0000df00ff017b82 */ /* 0x000fe20000000800 */
[----:B------:R-:W0:Y:S07]  /*0010*/  S2R R7, SR_TID.X ;  /* 0x0000000000077919 */ /* 0x000e2e0000002100 */
[----:B------:R-:W1:Y:S01]  /*0020*/  S2UR UR5, SR_CgaCtaId ;  /* 0x00000000000579c3 */ /* 0x000e620000008800 */
[----:B------:R-:W-:-:S07]  /*0030*/  UMOV UR4, 0x400 ;  /* 0x0000040000047882 */ /* 0x000fce0000000000 */
[----:B------:R-:W2:Y:S01]  /*0040*/  LDC.64 R2, c[0x0][0x380] ;  /* 0x0000e000ff027b82 */ /* 0x000ea20000000a00 */
[----:B-1----:R-:W-:-:S06]  /*0050*/  ULEA UR4, UR5, UR4, 0x18 ;  /* 0x0000000405047291 */ /* 0x002fcc000f8ec0ff */
[C---:B0-----:R-:W-:Y:S01]  /*0060*/  LEA R0, R7.reuse, UR4, 0x2 ;  /* 0x0000000407007c11 */ /* 0x041fe2000f8e10ff */
[----:B--2---:R-:W-:-:S04]  /*0070*/  IMAD.WIDE.U32 R2, R7, 0x4, R2 ;  /* 0x0000000407027825 */ /* 0x004fc800078e0002 */
[----:B------:R-:W0:Y:S01]  /*0080*/  LDCU.64 UR4, c[0x0][0x358] ;  /* 0x00006b00ff0477ac */ /* 0x000e220008000a00 */
[----:B------:R-:W-:Y:S01]  /*0090*/  STS [R0], R7 ;  /* 0x0000000700007388 */ /* 0x000fe20000000800 */
[----:B------:R-:W-:-:S03]  /*00a0*/  IMAD R4, R7, 0xc, R0 ;  /* 0x0000000c07047824 */ /* 0x000fc600078e0200 */
[----:B------:R-:W-:Y:S04]  /*00b0*/  STS [R0+0x80], R7 ;  /* 0x0000800700007388 */ /* 0x000fe80000000800 */
[----:B------:R-:W-:Y:S04]  /*00c0*/  STS [R0+0x100], R7 ;  /* 0x0001000700007388 */ /* 0x000fe80000000800 */
[----:B------:R-:W-:Y:S01]  /*00d0*/  STS [R0+0x180], R7 ;  /* 0x0001800700007388 */ /* 0x000fe20000000800 */
[----:B------:R-:W-:Y:S06]  /*00e0*/  BAR.SYNC.DEFER_BLOCKING 0x0 ;  /* 0x0000000000007b1d */ /* 0x000fec0000010000 */
[----:B------:R-:W0:Y:S04]  /*00f0*/  LDS R5, [R4] ;  /* 0x0000000004057984 */ /* 0x000e280000000800 */
[----:B0-----:R-:W-:Y:S01]  /*0100*/  STG.E desc[UR4][R2.64], R5 ;  /* 0x0000000502007986 */ /* 0x001fe2000c101904 */
[----:B------:R-:W-:Y:S05]  /*0110*/  EXIT ;  /* 0x000000000000794d */ /* 0x000fea0003800000 */
.L_x_2:
        /* <DEDUP_REMOVED lines=14> */
.L_x_9:


//--------------------- .text._Z6smem_4Pj         --------------------------
	.section	.text._Z6smem_4Pj,"ax",@progbits
	.align	128
        .global         _Z6smem_4Pj
        .type           _Z6smem_4Pj,@function
        .size           _Z6smem_4Pj,(.L_x_10 - _Z6smem_4Pj)
        .other          _Z6smem_4Pj,@"STO_CUDA_ENTRY STV_DEFAULT"
_Z6smem_4Pj:
.text._Z6smem_4Pj:
[----:B------:R-:W-:Y:S01]  /*0000*/  LDC R1, c[0x0][0x37c] ;  /* 0x0000df00ff017b82 */ /* 0x000fe20000000800 */
[----:B------:R-:W0:Y:S07]  /*0010*/  S2R R7, SR_TID.X ;  /* 0x0000000000077919 */ /* 0x000e2e0000002100 */
[----:B------:R-:W1:Y:S01]  /*0020*/  S2UR UR5, SR_CgaCtaId ;  /* 0x00000000000579c3 */ /* 0x000e620000008800 */
[----:B------:R-:W-:-:S07]  /*0030*/  UMOV UR4, 0x400 ;  /* 0x0000040000047882 */ /* 0x000fce0000000000 */
[----:B------:R-:W2:Y:S01]  /*0040*/  LDC.64 R2, c[0x0][0x380] ;  /* 0x0000e000ff027b82 */ /* 0x000ea20000000a00 */
[----:B-1----:R-:W-:-:S06]  /*0050*/  ULEA UR4, UR5, UR4, 0x18 ;  /* 0x0000000405047291 */ /* 0x002fcc000f8ec0ff */
[C---:B0-----:R-:W-:Y:S01]  /*0060*/  LEA R0, R7.reuse, UR4, 0x2 ;  /* 0x0000000407007c11 */ /* 0x041fe2000f8e10ff */
[----:B--2---:R-:W-:-:S03]  /*0070*/  IMAD.WIDE.U32 R2, R7, 0x4, R2 ;  /* 0x0000000407027825 */ /* 0x004fc600078e0002 */
[----:B------:R-:W-:Y:S01]  /*0080*/  LEA R4, R7, R0, 0x2 ;  /* 0x0000000007047211 */ /* 0x000fe200078e10ff */
[----:B------:R-:W-:Y:S01]  /*0090*/  STS [R0], R7 ;  /* 0x0000000700007388 */ /* 0x000fe20000000800 */
[----:B------:R-:W0:Y:S03]  /*00a0*/  LDCU.64 UR4, c[0x0][0x358] ;  /* 0x00006b00ff0477ac */ /* 0x000e260008000a00 */
[----:B------:R-:W-:Y:S04]  /*00b0*/  STS [R0+0x80], R7 ;  /* 0x0000800700007388 */ /* 0x000fe80000000800 */
[----:B------:R-:W-:Y:S04]  /*00c0*/  STS [R0+0x100], R7 ;  /* 0x0001000700007388 */ /* 0x000fe80000000800 */
[----:B------:R-:W-:Y:S01]  /*00d0*/  STS [R0+0x180], R7 ;  /* 0x0001800700007388 */ /* 0x000fe20000000800 */
[----:B------:R-:W-:Y:S06]  /*00e0*/  BAR.SYNC.DEFER_BLOCKING 0x0 ;  /* 0x0000000000007b1d */ /* 0x000fec0000010000 */
[----:B------:R-:W0:Y:S04]  /*00f0*/  LDS R5, [R4] ;  /* 0x0000000004057984 */ /* 0x000e280000000800 */
[----:B0-----:R-:W-:Y:S01]  /*0100*/  STG.E desc[UR4][R2.64], R5 ;  /* 0x0000000502007986 */ /* 0x001fe2000c101904 */
[----:B------:R-:W-:Y:S05]  /*0110*/  EXIT ;  /* 0x000000000000794d */ /* 0x000fea0003800000 */
.L_x_3:
        /* <DEDUP_REMOVED lines=14> */
.L_x_10:


//--------------------- .text._Z6smem_3Pj         --------------------------
	.section	.text._Z6smem_3Pj,"ax",@progbits
	.align	128
        .global         _Z6smem_3Pj
        .type           _Z6smem_3Pj,@function
        .size           _Z6smem_3Pj,(.L_x_11 - _Z6smem_3Pj)
        .other          _Z6smem_3Pj,@"STO_CUDA_ENTRY STV_DEFAULT"
_Z6smem_3Pj:
.text._Z6smem_3Pj:
[----:B------:R-:W-:Y:S01]  /*0000*/  LDC R1, c[0x0][0x37c] ;  /* 0x0000df00ff017b82 */ /* 0x000fe20000000800 */
[----:B------:R-:W0:Y:S07]  /*0010*/  S2R R7, SR_TID.X ;  /* 0x0000000000077919 */ /* 0x000e2e0000002100 */
[----:B------:R-:W1:Y:S01]  /*0020*/  S2UR UR5, SR_CgaCtaId ;  /* 0x00000000000579c3 */ /* 0x000e620000008800 */
[----:B------:R-:W-:Y:S02]  /*0030*/  UMOV UR4, 0x400 ;  /* 0x0000040000047882 */ /* 0x000fe40000000000 */
[----:B-1----:R-:W-:-:S06]  /*0040*/  ULEA UR4, UR5, UR4, 0x18 ;  /* 0x0000000405047291 */ /* 0x002fcc000f8ec0ff */
[C---:B0-----:R-:W-:Y:S02]  /*0050*/  LEA R0, R7.reuse, UR4, 0x2 ;  /* 0x0000000407007c11 */ /* 0x041fe4000f8e10ff */
[----:B------:R-:W-:-:S03]  /*0060*/  SHF.L.U32 R2, R7, 0x1, RZ ;  /* 0x0000000107027819 */ /* 0x000fc600000006ff */
[----:B------:R-:W-:Y:S01]  /*0070*/  STS [R0], R7 ;  /* 0x0000000700007388 */ /* 0x000fe20000000800 */
[----:B------:R-:W-:Y:S02]  /*0080*/  LOP3.LUT R4, R2, 0x7fc, RZ, 0xc0, !PT ;  /* 0x000007fc02047812 */ /* 0x000fe400078ec0ff */
[----:B------:R-:W0:Y:S01]  /*0090*/  LDC.64 R2, c[0x0][0x380] ;  /* 0x0000e000ff027b82 */ /* 0x000e220000000a00 */
[----:B------:R-:W-:Y:S04]  /*00a0*/  STS [R0+0x80], R7 ;  /* 0x0000800700007388 */ /* 0x000fe80000000800 */
[----:B------:R-:W-:Y:S04]  /*00b0*/  STS [R0+0x100], R7 ;  /* 0x0001000700007388 */ /* 0x000fe80000000800 */
[----:B------:R-:W-:Y:S01]  /*00c0*/  STS [R0+0x180], R7 ;  /* 0x0001800700007388 */ /* 0x000fe20000000800 */
[----:B------:R-:W-:Y:S01]  /*00d0*/  BAR.SYNC.DEFER_BLOCKING 0x0 ;  /* 0x0000000000007b1d */ /* 0x000fe20000010000 */
[----:B0-----:R-:W-:-:S05]  /*00e0*/  IMAD.WIDE.U32 R2, R7, 0x4, R2 ;  /* 0x0000000407027825 */ /* 0x001fca00078e0002 */
[----:B------:R-:W0:Y:S01]  /*00f0*/  LDS R5, [R4+UR4] ;  /* 0x0000000404057984 */ /* 0x000e220008000800 */
[----:B------:R-:W0:Y:S03]  /*0100*/  LDCU.64 UR4, c[0x0][0x358] ;  /* 0x00006b00ff0477ac */ /* 0x000e260008000a00 */
[----:B0-----:R-:W-:Y:S01]  /*0110*/  STG.E desc[UR4][R2.64], R5 ;  /* 0x0000000502007986 */ /* 0x001fe2000c101904 */
[----:B------:R-:W-:Y:S05]  /*0120*/  EXIT ;  /* 0x000000000000794d */ /* 0x000fea0003800000 */
.L_x_4:
        /* <DEDUP_REMOVED lines=13> */
.L_x_11:


//--------------------- .text._Z6smem_2Pj         --------------------------
	.section	.text._Z6smem_2Pj,"ax",@progbits
	.align	128
        .global         _Z6smem_2Pj
        .type           _Z6smem_2Pj,@function
        .size           _Z6smem_2Pj,(.L_x_12 - _Z6smem_2Pj)
        .other          _Z6smem_2Pj,@"STO_CUDA_ENTRY STV_DEFAULT"
_Z6smem_2Pj:
.text._Z6smem_2Pj:
        /* <DEDUP_REMOVED lines=9> */
[----:B------:R-:W-:Y:S04]  /*0090*/  STS [R0], R7 ;  /* 0x0000000700007388 */ /* 0x000fe80000000800 */
[----:B------:R-:W-:Y:S04]  /*00a0*/  STS [R0+0x80], R7 ;  /* 0x0000800700007388 */ /* 0x000fe80000000800 */
[----:B------:R-:W-:Y:S04]  /*00b0*/  STS [R0+0x100], R7 ;  /* 0x0001000700007388 */ /* 0x000fe80000000800 */
[----:B------:R-:W-:Y:S01]  /*00c0*/  STS [R0+0x180], R7 ;  /* 0x0001800700007388 */ /* 0x000fe20000000800 */
[----:B------:R-:W-:Y:S06]  /*00d0*/  BAR.SYNC.DEFER_BLOCKING 0x0 ;  /* 0x0000000000007b1d */ /* 0x000fec0000010000 */
[----:B------:R-:W0:Y:S04]  /*00e0*/  LDS R5, [R0+0x4] ;  /* 0x0000040000057984 */ /* 0x000e280000000800 */
[----:B0-----:R-:W-:Y:S01]  /*00f0*/  STG.E desc[UR4][R2.64], R5 ;  /* 0x0000000502007986 */ /* 0x001fe2000c101904 */
[----:B------:R-:W-:Y:S05]  /*0100*/  EXIT ;  /* 0x000000000000794d */ /* 0x000fea0003800000 */
.L_x_5:
        /* <DEDUP_REMOVED lines=15> */
.L_x_12:


//--------------------- .text._Z6smem_1Pj         --------------------------
	.section	.text._Z6smem_1Pj,"ax",@progbits
	.align	128
        .global         _Z6smem_1Pj
        .type           _Z6smem_1Pj,@function
        .size           _Z6smem_1Pj,(.L_x_13 - _Z6smem_1Pj)
        .other          _Z6smem_1Pj,@"STO_CUDA_ENTRY STV_DEFAULT"
_Z6smem_1Pj:
.text._Z6smem_1Pj:
        /* <DEDUP_REMOVED lines=14> */
[----:B------:R-:W0:Y:S04]  /*00e0*/  LDS R5, [R0] ;  /* 0x0000000000057984 */ /* 0x000e280000000800 */
[----:B0-----:R-:W-:Y:S01]  /*00f0*/  STG.E desc[UR4][R2.64], R5 ;  /* 0x0000000502007986 */ /* 0x001fe2000c101904 */
[----:B------:R-:W-:Y:S05]  /*0100*/  EXIT ;  /* 0x000000000000794d */ /* 0x000fea0003800000 */
.L_x_6:
        /* <DEDUP_REMOVED lines=15> */
.L_x_13:


//--------------------- .nv.shared._Z6smem_7Pj    --------------------------
	.section	.nv.shared._Z6smem_7Pj,"aw",@nobits
	.sectionflags	@""
	.align	4
.nv.shared._Z6smem_7Pj:
	.zero		1536


//--------------------- .nv.shared.reserved.0     --------------------------
	.section	.nv.shared.reserved.0,"aw",@nobits
	.weak		__nv_reservedSMEM_offset_0_alias
	.size		__nv_reservedSMEM_offset_0_alias, 0, 64
	.other		__nv_reservedSMEM_offset_0_alias,@"STO_CUDA_RESERVED_SHARED STV_DEFAULT"
__nv_reservedSMEM_offset_0_alias:
	.zero		0
	.zero		64


//--------------------- .nv.shared._Z6smem_6Pj    --------------------------
	.section	.nv.shared._Z6smem_6Pj,"aw",@nobits
	.sectionflags	@""
	.align	4
.nv.shared._Z6smem_6Pj:
	.zero		1536


//--------------------- .nv.shared._Z6smem_5Pj    --------------------------
	.section	.nv.shared._Z6smem_5Pj,"aw",@nobits
	.sectionflags	@""
	.align	4
.nv.shared._Z6smem_5Pj:
	.zero		1536


//--------------------- .nv.shared._Z6smem_4Pj    --------------------------
	.section	.nv.shared._Z6smem_4Pj,"aw",@nobits
	.sectionflags	@""
	.align	4
.nv.shared._Z6smem_4Pj:
	.zero		1536


//--------------------- .nv.shared._Z6smem_3Pj    --------------------------
	.section	.nv.shared._Z6smem_3Pj,"aw",@nobits
	.sectionflags	@""
	.align	4
.nv.shared._Z6smem_3Pj:
	.zero		1536


//--------------------- .nv.shared._Z6smem_2Pj    --------------------------
	.section	.nv.shared._Z6smem_2Pj,"aw",@nobits
	.sectionflags	@""
	.align	4
.nv.shared._Z6smem_2Pj:
	.zero		1536


//--------------------- .nv.shared._Z6smem_1Pj    --------------------------
	.section	.nv.shared._Z6smem_1Pj,"aw",@nobits
	.sectionflags	@""
	.align	4
.nv.shared._Z6smem_1Pj:
	.zero		1536


//--------------------- .nv.constant0._Z6smem_7Pj --------------------------
	.section	.nv.constant0._Z6smem_7Pj,"a",@progbits
	.sectionflags	@""
	.align	4
.nv.constant0._Z6smem_7Pj:
	.zero		904


//--------------------- .nv.constant0._Z6smem_6Pj --------------------------
	.section	.nv.constant0._Z6smem_6Pj,"a",@progbits
	.sectionflags	@""
	.align	4
.nv.constant0._Z6smem_6Pj:
	.zero		904


//--------------------- .nv.constant0._Z6smem_5Pj --------------------------
	.section	.nv.constant0._Z6smem_5Pj,"a",@progbits
	.sectionflags	@""
	.align	4
.nv.constant0._Z6smem_5Pj:
	.zero		904


//--------------------- .nv.constant0._Z6smem_4Pj --------------------------
	.section	.nv.constant0._Z6smem_4Pj,"a",@progbits
	.sectionflags	@""
	.align	4
.nv.constant0._Z6smem_4Pj:
	.zero		904


//--------------------- .nv.constant0._Z6smem_3Pj --------------------------
	.section	.nv.constant0._Z6smem_3Pj,"a",@progbits
	.sectionflags	@""
	.align	4
.nv.constant0._Z6smem_3Pj:
	.zero		904


//--------------------- .nv.constant0._Z6smem_2Pj --------------------------
	.section	.nv.constant0._Z6smem_2Pj,"a",@progbits
	.sectionflags	@""
	.align	4
.nv.constant0._Z6smem_2Pj:
	.zero		904


//--------------------- .nv.constant0._Z6smem_1Pj --------------------------
	.section	.nv.constant0._Z6smem_1Pj,"a",@progbits
	.sectionflags	@""
	.align	4
.nv.constant0._Z6smem_1Pj:
	.zero		904


//--------------------- SYMBOLS --------------------------

	.type		.nv.reservedSmem.offset0,@object
	.size		.nv.reservedSmem.offset0,0x4
	.type		.nv.reservedSmem.cap,@object
	.size		.nv.reservedSmem.cap,0x4
